//
// Generated by NVIDIA NVVM Compiler
//
// Compiler Build ID: CL-36424714
// Cuda compilation tools, release 13.0, V13.0.88
// Based on NVVM 20.0.0
//

.version 9.0
.target sm_100
.address_size 64

	// .globl	_Z9helloCUDAv
.extern .func  (.param .b32 func_retval0) vprintf
(
	.param .b64 vprintf_param_0,
	.param .b64 vprintf_param_1
)
;
.global .align 1 .b8 $str[22] = {72, 101, 108, 108, 111, 32, 67, 85, 68, 65, 32, 102, 114, 111, 109, 32, 71, 80, 85, 33, 10};

.visible .entry _Z9helloCUDAv()
{
	.reg .b32 	%r<3>;
	.reg .b64 	%rd<3>;

	mov.u64 	%rd1, $str;
	cvta.global.u64 	%rd2, %rd1;
	{ // callseq 0, 0
	.param .b64 param0;
	st.param.b64 	[param0], %rd2;
	.param .b64 param1;
	st.param.b64 	[param1], 0;
	.param .b32 retval0;
	call.uni (retval0), 
	vprintf, 
	(
	param0, 
	param1
	);
	ld.param.b32 	%r1, [retval0];
	} // callseq 0
	ret;

}


// ===== COMPILED SASS (sm_100) =====

	.target	sm_100

	.elftype	@"ET_EXEC"


//--------------------- .note.nv.tkinfo           --------------------------
	.section	.note.nv.tkinfo,"",@"SHT_NOTE"
	.sectionflags	@"SHF_NOTE_NV_TKINFO"
	.tkinfo
        /*0018*/ 	.word	0x00000002
        /*0030*/ 	.string	""
        /*0030*/ 	.string	"ptxas"
        /*0030*/ 	.string	"Cuda compilation tools, release 13.0, V13.0.88"
        /*0030*/ 	.string	"Build cuda_13.0.r13.0/compiler.36424714_0"
        /*0030*/ 	.string	"-arch sm_100 -m 64 "



//--------------------- .note.nv.cuinfo           --------------------------
	.section	.note.nv.cuinfo,"",@"SHT_NOTE"
	.sectionflags	@"SHF_NOTE_NV_CUINFO"
        /*0018*/ 	.short	0x0002
        /*001a*/ 	.short	0x0064
        /*001c*/ 	.short	0x0082
	.zero		2


//--------------------- .nv.info                  --------------------------
	.section	.nv.info,"",@"SHT_CUDA_INFO"
	.align	4


	//----- nvinfo : EIATTR_REGCOUNT
	.align		4
        /*0000*/ 	.byte	0x04, 0x2f
        /*0002*/ 	.short	(.L_2 - .L_1)
	.align		4
.L_1:
        /*0004*/ 	.word	index@(_Z9helloCUDAv)
        /*0008*/ 	.word	0x00000018


	//----- nvinfo : EIATTR_FRAME_SIZE
	.align		4
.L_2:
        /*000c*/ 	.byte	0x04, 0x11
        /*000e*/ 	.short	(.L_4 - .L_3)
	.align		4
.L_3:
        /*0010*/ 	.word	index@(_Z9helloCUDAv)
        /*0014*/ 	.word	0x00000000


	//----- nvinfo : EIATTR_MIN_STACK_SIZE
	.align		4
.L_4:
        /*0018*/ 	.byte	0x04, 0x12
        /*001a*/ 	.short	(.L_6 - .L_5)
	.align		4
.L_5:
        /*001c*/ 	.word	index@(_Z9helloCUDAv)
        /*0020*/ 	.word	0x00000000
.L_6:


//--------------------- .nv.compat                --------------------------
	.section	.nv.compat,"",@"SHT_CUDA_COMPAT_INFO"
	.align	4
        /*0000*/ 	.byte	0x02, 0x09, 0x00, 0x00, 0x02, 0x02, 0x01, 0x00, 0x02, 0x05, 0x05, 0x00, 0x03, 0x07, 0x01, 0x01
        /*0010*/ 	.byte	0x02, 0x03, 0x00, 0x00, 0x02, 0x06, 0x01, 0x00, 0x04, 0x0b, 0x08, 0x00, 0x09, 0x00, 0x00, 0x00
        /*0020*/ 	.byte	0x00, 0x00, 0x00, 0x00


//--------------------- .nv.info._Z9helloCUDAv    --------------------------
	.section	.nv.info._Z9helloCUDAv,"",@"SHT_CUDA_INFO"
	.sectionflags	@""
	.align	4


	//----- nvinfo : EIATTR_CUDA_API_VERSION
	.align		4
        /*0000*/ 	.byte	0x04, 0x37
        /*0002*/ 	.short	(.L_8 - .L_7)
.L_7:
        /*0004*/ 	.word	0x00000082


	//----- nvinfo : EIATTR_SPARSE_MMA_MASK
	.align		4
.L_8:
        /*0008*/ 	.byte	0x03, 0x50
        /*000a*/ 	.short	0x0000


	//----- nvinfo : EIATTR_MAXREG_COUNT
	.align		4
        /*000c*/ 	.byte	0x03, 0x1b
        /*000e*/ 	.short	0x00ff


	//----- nvinfo : EIATTR_EXTERNS
	.align		4
        /*0010*/ 	.byte	0x04, 0x0f
        /*0012*/ 	.short	(.L_10 - .L_9)


	//   ....[0]....
	.align		4
.L_9:
        /*0014*/ 	.word	index@(vprintf)


	//----- nvinfo : EIATTR_MERCURY_ISA_VERSION
	.align		4
.L_10:
        /*0018*/ 	.byte	0x03, 0x5f
        /*001a*/ 	.short	0x0101


	//----- nvinfo : EIATTR_VRC_CTA_INIT_COUNT
	.align		4
        /*001c*/ 	.byte	0x02, 0x4a
	.zero		1
	.zero		1


	//----- nvinfo : EIATTR_SYSCALL_OFFSETS
	.align		4
        /*0020*/ 	.byte	0x04, 0x46
        /*0022*/ 	.short	(.L_12 - .L_11)


	//   ....[0]....
.L_11:
        /*0024*/ 	.word	0x00000080


	//----- nvinfo : EIATTR_EXIT_INSTR_OFFSETS
	.align		4
.L_12:
        /*0028*/ 	.byte	0x04, 0x1c
        /*002a*/ 	.short	(.L_14 - .L_13)


	//   ....[0]....
.L_13:
        /*002c*/ 	.word	0x00000090


	//----- nvinfo : EIATTR_SW_WAR
	.align		4
.L_14:
        /*0030*/ 	.byte	0x04, 0x36
        /*0032*/ 	.short	(.L_16 - .L_15)
.L_15:
        /*0034*/ 	.word	0x00000008
.L_16:


//--------------------- .nv.callgraph             --------------------------
	.section	.nv.callgraph,"",@"SHT_CUDA_CALLGRAPH"
	.align	4
	.sectionentsize	8
	.align		4
        /*0000*/ 	.word	0x00000000
	.align		4
        /*0004*/ 	.word	0xffffffff
	.align		4
        /*0008*/ 	.word	index@(_Z9helloCUDAv)
	.align		4
        /*000c*/ 	.word	index@(vprintf)
	.align		4
        /*0010*/ 	.word	0x00000000
	.align		4
        /*0014*/ 	.word	0xfffffffe
	.align		4
        /*0018*/ 	.word	0x00000000
	.align		4
        /*001c*/ 	.word	0xfffffffd
	.align		4
        /*0020*/ 	.word	0x00000000
	.align		4
        /*0024*/ 	.word	0xfffffffc


//--------------------- .nv.constant4             --------------------------
	.section	.nv.constant4,"a",@progbits
	.align	8
	.align		8
.nv.constant4:
        /*0000*/ 	.dword	vprintf
	.align		8
        /*0008*/ 	.dword	$str


//--------------------- .text._Z9helloCUDAv       --------------------------
	.section	.text._Z9helloCUDAv,"ax",@progbits
	.align	128
        .global         _Z9helloCUDAv
        .type           _Z9helloCUDAv,@function
        .size           _Z9helloCUDAv,(.L_x_2 - _Z9helloCUDAv)
        .other          _Z9helloCUDAv,@"STO_CUDA_ENTRY STV_DEFAULT"
_Z9helloCUDAv:
.text._Z9helloCUDAv:
[----:B------:R-:W0:Y:S01]  /*0000*/  LDC R1, c[0x0][0x37c] ;  /* 0x0000df00ff017b82 */ /* 0x000e220000000800 */
[----:B------:R-:W-:Y:S01]  /*0010*/  MOV R0, 0x0 ;  /* 0x0000000000007802 */ /* 0x000fe20000000f00 */
[----:B------:R-:W1:Y:S01]  /*0020*/  LDCU.64 UR4, c[0x4][0x8] ;  /* 0x01000100ff0477ac */ /* 0x000e620008000a00 */
[----:B------:R-:W-:-:S05]  /*0030*/  CS2R R6, SRZ ;  /* 0x0000000000067805 */ /* 0x000fca000001ff00 */
[----:B------:R2:W3:Y:S01]  /*0040*/  LDC.64 R2, c[0x4][R0] ;  /* 0x0100000000027b82 */ /* 0x0004e20000000a00 */
[----:B-1----:R-:W-:Y:S02]  /*0050*/  IMAD.U32 R4, RZ, RZ, UR4 ;  /* 0x00000004ff047e24 */ /* 0x002fe4000f8e00ff */
[----:B--2---:R-:W-:-:S07]  /*0060*/  IMAD.U32 R5, RZ, RZ, UR5 ;  /* 0x00000005ff057e24 */ /* 0x004fce000f8e00ff */
[----:B------:R-:W-:-:S07]  /*0070*/  LEPC R20, `(.L_x_0) ;  /* 0x000000001014794e */ /* 0x000fce0000000000 */
[----:B0--3--:R-:W-:Y:S05]  /*0080*/  CALL.ABS.NOINC R2 ;  /* 0x0000000002007343 */ /* 0x009fea0003c00000 */
.L_x_0:
[----:B------:R-:W-:Y:S05]  /*0090*/  EXIT ;  /* 0x000000000000794d */ /* 0x000fea0003800000 */
.L_x_1:
[----:B------:R-:W-:-:S00]  /*00a0*/  BRA `(.L_x_1) ;  /* 0xfffffffc00fc7947 */ /* 0x000fc0000383ffff */
[----:B------:R-:W-:-:S00]  /*00b0*/  NOP ;  /* 0x0000000000007918 */ /* 0x000fc00000000000 */
        /* <DEDUP_REMOVED lines=12> */
.L_x_2:


//--------------------- .nv.global.init           --------------------------
	.section	.nv.global.init,"aw",@progbits
.nv.global.init:
	.type		$str,@object
	.size		$str,(.L_0 - $str)
$str:
        /*0000*/ 	.byte	0x48, 0x65, 0x6c, 0x6c, 0x6f, 0x20, 0x43, 0x55, 0x44, 0x41, 0x20, 0x66, 0x72, 0x6f, 0x6d, 0x20
        /*0010*/ 	.byte	0x47, 0x50, 0x55, 0x21, 0x0a, 0x00
.L_0:


//--------------------- .nv.shared.reserved.0     --------------------------
	.section	.nv.shared.reserved.0,"aw",@nobits
	.weak		__nv_reservedSMEM_offset_0_alias
	.size		__nv_reservedSMEM_offset_0_alias, 0, 64
	.other		__nv_reservedSMEM_offset_0_alias,@"STO_CUDA_RESERVED_SHARED STV_DEFAULT"
__nv_reservedSMEM_offset_0_alias:
	.zero		0
	.zero		64


//--------------------- .nv.constant0._Z9helloCUDAv --------------------------
	.section	.nv.constant0._Z9helloCUDAv,"a",@progbits
	.sectionflags	@""
	.align	4
.nv.constant0._Z9helloCUDAv:
	.zero		896


//--------------------- SYMBOLS --------------------------

	.type		.nv.reservedSmem.offset0,@object
	.size		.nv.reservedSmem.offset0,0x4
	.type		vprintf,@function
